//
// Generated by NVIDIA NVVM Compiler
//
// Compiler Build ID: CL-36424714
// Cuda compilation tools, release 13.0, V13.0.88
// Based on NVVM 20.0.0
//

.version 9.0
.target sm_100
.address_size 64

	// .globl	_Z9factorialPii
.extern .func  (.param .b32 func_retval0) vprintf
(
	.param .b64 vprintf_param_0,
	.param .b64 vprintf_param_1
)
;
.global .align 1 .b8 $str[8] = {37, 100, 33, 61, 37, 100, 10};

.visible .entry _Z9factorialPii(
	.param .u64 .ptr .align 1 _Z9factorialPii_param_0,
	.param .u32 _Z9factorialPii_param_1
)
{
	.local .align 8 .b8 	__local_depot0[8];
	.reg .b64 	%SP;
	.reg .b64 	%SPL;
	.reg .pred 	%p<7>;
	.reg .b32 	%r<42>;
	.reg .b64 	%rd<9>;

	mov.u64 	%SPL, __local_depot0;
	cvta.local.u64 	%SP, %SPL;
	ld.param.u64 	%rd2, [_Z9factorialPii_param_0];
	ld.param.u32 	%r21, [_Z9factorialPii_param_1];
	mov.u32 	%r1, %tid.x;
	setp.ge.s32 	%p1, %r1, %r21;
	@%p1 bra 	$L__BB0_10;
	cvta.to.global.u64 	%rd3, %rd2;
	add.s32 	%r2, %r1, 1;
	mul.wide.u32 	%rd4, %r1, 4;
	add.s64 	%rd1, %rd3, %rd4;
	st.global.u32 	[%rd1], %r2;
	setp.eq.s32 	%p2, %r1, 0;
	mov.b32 	%r40, 1;
	@%p2 bra 	$L__BB0_9;
	and.b32  	%r3, %r1, 3;
	setp.eq.s32 	%p3, %r3, 0;
	mov.u32 	%r40, %r2;
	mov.u32 	%r36, %r1;
	@%p3 bra 	$L__BB0_5;
	neg.s32 	%r32, %r3;
	mov.u32 	%r40, %r2;
	mov.u32 	%r36, %r1;
$L__BB0_4:
	.pragma "nounroll";
	mul.lo.s32 	%r40, %r40, %r36;
	add.s32 	%r36, %r36, -1;
	add.s32 	%r32, %r32, 1;
	setp.ne.s32 	%p4, %r32, 0;
	@%p4 bra 	$L__BB0_4;
$L__BB0_5:
	setp.lt.u32 	%p5, %r1, 4;
	@%p5 bra 	$L__BB0_8;
	add.s32 	%r38, %r36, 4;
$L__BB0_7:
	add.s32 	%r17, %r38, -4;
	mul.lo.s32 	%r24, %r40, %r17;
	add.s32 	%r25, %r38, -5;
	mul.lo.s32 	%r26, %r24, %r25;
	add.s32 	%r27, %r38, -6;
	mul.lo.s32 	%r28, %r26, %r27;
	add.s32 	%r29, %r38, -7;
	mul.lo.s32 	%r40, %r28, %r29;
	setp.gt.s32 	%p6, %r17, 4;
	mov.u32 	%r38, %r17;
	@%p6 bra 	$L__BB0_7;
$L__BB0_8:
	st.global.u32 	[%rd1], %r40;
$L__BB0_9:
	add.u64 	%rd5, %SP, 0;
	add.u64 	%rd6, %SPL, 0;
	st.local.v2.u32 	[%rd6], {%r2, %r40};
	mov.u64 	%rd7, $str;
	cvta.global.u64 	%rd8, %rd7;
	{ // callseq 0, 0
	.param .b64 param0;
	st.param.b64 	[param0], %rd8;
	.param .b64 param1;
	st.param.b64 	[param1], %rd5;
	.param .b32 retval0;
	call.uni (retval0), 
	vprintf, 
	(
	param0, 
	param1
	);
	ld.param.b32 	%r30, [retval0];
	} // callseq 0
$L__BB0_10:
	ret;

}


// ===== COMPILED SASS (sm_100) =====

	.target	sm_100

	.elftype	@"ET_EXEC"


//--------------------- .note.nv.tkinfo           --------------------------
	.section	.note.nv.tkinfo,"",@"SHT_NOTE"
	.sectionflags	@"SHF_NOTE_NV_TKINFO"
	.tkinfo
        /*0018*/ 	.word	0x00000002
        /*0030*/ 	.string	""
        /*0030*/ 	.string	"ptxas"
        /*0030*/ 	.string	"Cuda compilation tools, release 13.0, V13.0.88"
        /*0030*/ 	.string	"Build cuda_13.0.r13.0/compiler.36424714_0"
        /*0030*/ 	.string	"-arch sm_100 -m 64 "



//--------------------- .note.nv.cuinfo           --------------------------
	.section	.note.nv.cuinfo,"",@"SHT_NOTE"
	.sectionflags	@"SHF_NOTE_NV_CUINFO"
        /*0018*/ 	.short	0x0002
        /*001a*/ 	.short	0x0064
        /*001c*/ 	.short	0x0082
	.zero		2


//--------------------- .nv.info                  --------------------------
	.section	.nv.info,"",@"SHT_CUDA_INFO"
	.align	4


	//----- nvinfo : EIATTR_REGCOUNT
	.align		4
        /*0000*/ 	.byte	0x04, 0x2f
        /*0002*/ 	.short	(.L_2 - .L_1)
	.align		4
.L_1:
        /*0004*/ 	.word	index@(_Z9factorialPii)
        /*0008*/ 	.word	0x00000018


	//----- nvinfo : EIATTR_FRAME_SIZE
	.align		4
.L_2:
        /*000c*/ 	.byte	0x04, 0x11
        /*000e*/ 	.short	(.L_4 - .L_3)
	.align		4
.L_3:
        /*0010*/ 	.word	index@(_Z9factorialPii)
        /*0014*/ 	.word	0x00000008


	//----- nvinfo : EIATTR_MIN_STACK_SIZE
	.align		4
.L_4:
        /*0018*/ 	.byte	0x04, 0x12
        /*001a*/ 	.short	(.L_6 - .L_5)
	.align		4
.L_5:
        /*001c*/ 	.word	index@(_Z9factorialPii)
        /*0020*/ 	.word	0x00000008
.L_6:


//--------------------- .nv.compat                --------------------------
	.section	.nv.compat,"",@"SHT_CUDA_COMPAT_INFO"
	.align	4
        /*0000*/ 	.byte	0x02, 0x09, 0x00, 0x00, 0x02, 0x02, 0x01, 0x00, 0x02, 0x05, 0x05, 0x00, 0x03, 0x07, 0x01, 0x01
        /*0010*/ 	.byte	0x02, 0x03, 0x00, 0x00, 0x02, 0x06, 0x01, 0x00, 0x04, 0x0b, 0x08, 0x00, 0x09, 0x00, 0x00, 0x00
        /*0020*/ 	.byte	0x00, 0x00, 0x00, 0x00


//--------------------- .nv.info._Z9factorialPii  --------------------------
	.section	.nv.info._Z9factorialPii,"",@"SHT_CUDA_INFO"
	.sectionflags	@""
	.align	4


	//----- nvinfo : EIATTR_CUDA_API_VERSION
	.align		4
        /*0000*/ 	.byte	0x04, 0x37
        /*0002*/ 	.short	(.L_8 - .L_7)
.L_7:
        /*0004*/ 	.word	0x00000082


	//----- nvinfo : EIATTR_KPARAM_INFO
	.align		4
.L_8:
        /*0008*/ 	.byte	0x04, 0x17
        /*000a*/ 	.short	(.L_10 - .L_9)
.L_9:
        /*000c*/ 	.word	0x00000000
        /*0010*/ 	.short	0x0001
        /*0012*/ 	.short	0x0008
        /*0014*/ 	.byte	0x00, 0xf0, 0x11, 0x00


	//----- nvinfo : EIATTR_KPARAM_INFO
	.align		4
.L_10:
        /*0018*/ 	.byte	0x04, 0x17
        /*001a*/ 	.short	(.L_12 - .L_11)
.L_11:
        /*001c*/ 	.word	0x00000000
        /*0020*/ 	.short	0x0000
        /*0022*/ 	.short	0x0000
        /*0024*/ 	.byte	0x00, 0xf5, 0x21, 0x00


	//----- nvinfo : EIATTR_SPARSE_MMA_MASK
	.align		4
.L_12:
        /*0028*/ 	.byte	0x03, 0x50
        /*002a*/ 	.short	0x0000


	//----- nvinfo : EIATTR_MAXREG_COUNT
	.align		4
        /*002c*/ 	.byte	0x03, 0x1b
        /*002e*/ 	.short	0x00ff


	//----- nvinfo : EIATTR_EXTERNS
	.align		4
        /*0030*/ 	.byte	0x04, 0x0f
        /*0032*/ 	.short	(.L_14 - .L_13)


	//   ....[0]....
	.align		4
.L_13:
        /*0034*/ 	.word	index@(vprintf)


	//----- nvinfo : EIATTR_MERCURY_ISA_VERSION
	.align		4
.L_14:
        /*0038*/ 	.byte	0x03, 0x5f
        /*003a*/ 	.short	0x0101


	//----- nvinfo : EIATTR_VRC_CTA_INIT_COUNT
	.align		4
        /*003c*/ 	.byte	0x02, 0x4a
	.zero		1
	.zero		1


	//----- nvinfo : EIATTR_SYSCALL_OFFSETS
	.align		4
        /*0040*/ 	.byte	0x04, 0x46
        /*0042*/ 	.short	(.L_16 - .L_15)


	//   ....[0]....
.L_15:
        /*0044*/ 	.word	0x00000750


	//----- nvinfo : EIATTR_EXIT_INSTR_OFFSETS
	.align		4
.L_16:
        /*0048*/ 	.byte	0x04, 0x1c
        /*004a*/ 	.short	(.L_18 - .L_17)


	//   ....[0]....
.L_17:
        /*004c*/ 	.word	0x00000090


	//   ....[1]....
        /*0050*/ 	.word	0x00000760


	//----- nvinfo : EIATTR_CRS_STACK_SIZE
	.align		4
.L_18:
        /*0054*/ 	.byte	0x04, 0x1e
        /*0056*/ 	.short	(.L_20 - .L_19)
.L_19:
        /*0058*/ 	.word	0x00000000


	//----- nvinfo : EIATTR_CBANK_PARAM_SIZE
	.align		4
.L_20:
        /*005c*/ 	.byte	0x03, 0x19
        /*005e*/ 	.short	0x000c


	//----- nvinfo : EIATTR_PARAM_CBANK
	.align		4
        /*0060*/ 	.byte	0x04, 0x0a
        /*0062*/ 	.short	(.L_22 - .L_21)
	.align		4
.L_21:
        /*0064*/ 	.word	index@(.nv.constant0._Z9factorialPii)
        /*0068*/ 	.short	0x0380
        /*006a*/ 	.short	0x000c


	//----- nvinfo : EIATTR_SW_WAR
	.align		4
.L_22:
        /*006c*/ 	.byte	0x04, 0x36
        /*006e*/ 	.short	(.L_24 - .L_23)
.L_23:
        /*0070*/ 	.word	0x00000008
.L_24:


//--------------------- .nv.callgraph             --------------------------
	.section	.nv.callgraph,"",@"SHT_CUDA_CALLGRAPH"
	.align	4
	.sectionentsize	8
	.align		4
        /*0000*/ 	.word	0x00000000
	.align		4
        /*0004*/ 	.word	0xffffffff
	.align		4
        /*0008*/ 	.word	index@(_Z9factorialPii)
	.align		4
        /*000c*/ 	.word	index@(vprintf)
	.align		4
        /*0010*/ 	.word	0x00000000
	.align		4
        /*0014*/ 	.word	0xfffffffe
	.align		4
        /*0018*/ 	.word	0x00000000
	.align		4
        /*001c*/ 	.word	0xfffffffd
	.align		4
        /*0020*/ 	.word	0x00000000
	.align		4
        /*0024*/ 	.word	0xfffffffc


//--------------------- .nv.constant4             --------------------------
	.section	.nv.constant4,"a",@progbits
	.align	8
	.align		8
.nv.constant4:
        /*0000*/ 	.dword	vprintf
	.align		8
        /*0008*/ 	.dword	$str


//--------------------- .text._Z9factorialPii     --------------------------
	.section	.text._Z9factorialPii,"ax",@progbits
	.align	128
        .global         _Z9factorialPii
        .type           _Z9factorialPii,@function
        .size           _Z9factorialPii,(.L_x_14 - _Z9factorialPii)
        .other          _Z9factorialPii,@"STO_CUDA_ENTRY STV_DEFAULT"
_Z9factorialPii:
.text._Z9factorialPii:
[----:B------:R-:W0:Y:S01]  /*0000*/  LDC R1, c[0x0][0x37c] ;  /* 0x0000df00ff017b82 */ /* 0x000e220000000800 */
[----:B------:R-:W1:Y:S01]  /*0010*/  S2R R8, SR_TID.X ;  /* 0x0000000000087919 */ /* 0x000e620000002100 */
[----:B------:R-:W1:Y:S01]  /*0020*/  LDCU UR6, c[0x0][0x388] ;  /* 0x00007100ff0677ac */ /* 0x000e620008000800 */
[----:B0-----:R-:W-:Y:S01]  /*0030*/  IADD3 R1, PT, PT, R1, -0x8, RZ ;  /* 0xfffffff801017810 */ /* 0x001fe20007ffe0ff */
[----:B------:R-:W0:Y:S01]  /*0040*/  LDCU UR4, c[0x0][0x2f8] ;  /* 0x00005f00ff0477ac */ /* 0x000e220008000800 */
[----:B------:R-:W2:Y:S02]  /*0050*/  LDCU UR5, c[0x0][0x2fc] ;  /* 0x00005f80ff0577ac */ /* 0x000ea40008000800 */
[----:B0-----:R-:W-:-:S04]  /*0060*/  IADD3 R6, P1, PT, R1, UR4, RZ ;  /* 0x0000000401067c10 */ /* 0x001fc8000ff3e0ff */
[----:B--2---:R-:W-:Y:S02]  /*0070*/  IADD3.X R7, PT, PT, RZ, UR5, RZ, P1, !PT ;  /* 0x00000005ff077c10 */ /* 0x004fe40008ffe4ff */
[----:B-1----:R-:W-:-:S13]  /*0080*/  ISETP.GE.AND P0, PT, R8, UR6, PT ;  /* 0x0000000608007c0c */ /* 0x002fda000bf06270 */
[----:B------:R-:W-:Y:S05]  /*0090*/  @P0 EXIT ;  /* 0x000000000000094d */ /* 0x000fea0003800000 */
[----:B------:R-:W0:Y:S01]  /*00a0*/  LDC.64 R4, c[0x0][0x380] ;  /* 0x0000e000ff047b82 */ /* 0x000e220000000a00 */
[----:B------:R-:W1:Y:S01]  /*00b0*/  LDCU.64 UR4, c[0x0][0x358] ;  /* 0x00006b00ff0477ac */ /* 0x000e620008000a00 */
[C---:B------:R-:W-:Y:S01]  /*00c0*/  VIADD R2, R8.reuse, 0x1 ;  /* 0x0000000108027836 */ /* 0x040fe20000000000 */
[C---:B------:R-:W-:Y:S01]  /*00d0*/  ISETP.NE.AND P0, PT, R8.reuse, RZ, PT ;  /* 0x000000ff0800720c */ /* 0x040fe20003f05270 */
[----:B------:R-:W-:Y:S01]  /*00e0*/  BSSY.RECONVERGENT B0, `(.L_x_0) ;  /* 0x000005f000007945 */ /* 0x000fe20003800200 */
[----:B------:R-:W-:Y:S02]  /*00f0*/  HFMA2 R3, -RZ, RZ, 0, 5.9604644775390625e-08 ;  /* 0x00000001ff037431 */ /* 0x000fe400000001ff */
[----:B0-----:R-:W-:-:S05]  /*0100*/  IMAD.WIDE.U32 R4, R8, 0x4, R4 ;  /* 0x0000000408047825 */ /* 0x001fca00078e0004 */
[----:B-1----:R0:W-:Y:S04]  /*0110*/  STG.E desc[UR4][R4.64], R2 ;  /* 0x0000000204007986 */ /* 0x0021e8000c101904 */
[----:B------:R-:W-:Y:S05]  /*0120*/  @!P0 BRA `(.L_x_1) ;  /* 0x0000000400688947 */ /* 0x000fea0003800000 */
[C---:B------:R-:W-:Y:S01]  /*0130*/  LOP3.LUT P1, R0, R8.reuse, 0x3, RZ, 0xc0, !PT ;  /* 0x0000000308007812 */ /* 0x040fe2000782c0ff */
[----:B------:R-:W-:Y:S01]  /*0140*/  BSSY.RECONVERGENT B1, `(.L_x_2) ;  /* 0x000000b000017945 */ /* 0x000fe20003800200 */
[----:B------:R-:W-:Y:S02]  /*0150*/  ISETP.GE.U32.AND P0, PT, R8, 0x4, PT ;  /* 0x000000040800780c */ /* 0x000fe40003f06070 */
[----:B------:R-:W-:-:S09]  /*0160*/  MOV R3, R2 ;  /* 0x0000000200037202 */ /* 0x000fd20000000f00 */
[----:B------:R-:W-:Y:S05]  /*0170*/  @!P1 BRA `(.L_x_3) ;  /* 0x00000000001c9947 */ /* 0x000fea0003800000 */
[----:B------:R-:W-:Y:S01]  /*0180*/  IMAD.MOV R0, RZ, RZ, -R0 ;  /* 0x000000ffff007224 */ /* 0x000fe200078e0a00 */
[----:B------:R-:W-:-:S07]  /*0190*/  MOV R3, R2 ;  /* 0x0000000200037202 */ /* 0x000fce0000000f00 */
.L_x_4:
[----:B------:R-:W-:Y:S01]  /*01a0*/  IADD3 R0, PT, PT, R0, 0x1, RZ ;  /* 0x0000000100007810 */ /* 0x000fe20007ffe0ff */
[C---:B------:R-:W-:Y:S02]  /*01b0*/  IMAD R3, R8.reuse, R3, RZ ;  /* 0x0000000308037224 */ /* 0x040fe400078e02ff */
[----:B------:R-:W-:Y:S01]  /*01c0*/  VIADD R8, R8, 0xffffffff ;  /* 0xffffffff08087836 */ /* 0x000fe20000000000 */
[----:B------:R-:W-:-:S13]  /*01d0*/  ISETP.NE.AND P1, PT, R0, RZ, PT ;  /* 0x000000ff0000720c */ /* 0x000fda0003f25270 */
[----:B------:R-:W-:Y:S05]  /*01e0*/  @P1 BRA `(.L_x_4) ;  /* 0xfffffffc00ec1947 */ /* 0x000fea000383ffff */
.L_x_3:
[----:B------:R-:W-:Y:S05]  /*01f0*/  BSYNC.RECONVERGENT B1 ;  /* 0x0000000000017941 */ /* 0x000fea0003800200 */
.L_x_2:
[----:B------:R-:W-:Y:S04]  /*0200*/  BSSY.RECONVERGENT B1, `(.L_x_5) ;  /* 0x000004b000017945 */ /* 0x000fe80003800200 */
[----:B------:R-:W-:Y:S05]  /*0210*/  @!P0 BRA `(.L_x_6) ;  /* 0x0000000400248947 */ /* 0x000fea0003800000 */
[C---:B------:R-:W-:Y:S01]  /*0220*/  ISETP.GT.AND P1, PT, R8.reuse, 0xc, PT ;  /* 0x0000000c0800780c */ /* 0x040fe20003f24270 */
[----:B------:R-:W-:Y:S01]  /*0230*/  BSSY.RECONVERGENT B2, `(.L_x_7) ;  /* 0x0000028000027945 */ /* 0x000fe20003800200 */
[----:B------:R-:W-:Y:S02]  /*0240*/  PLOP3.LUT P0, PT, PT, PT, PT, 0x80, 0x8 ;  /* 0x000000000008781c */ /* 0x000fe40003f0f070 */
[----:B------:R-:W-:-:S09]  /*0250*/  IADD3 R0, PT, PT, R8, 0x4, RZ ;  /* 0x0000000408007810 */ /* 0x000fd20007ffe0ff */
[----:B------:R-:W-:Y:S05]  /*0260*/  @!P1 BRA `(.L_x_8) ;  /* 0x0000000000909947 */ /* 0x000fea0003800000 */
[----:B------:R-:W-:-:S13]  /*0270*/  PLOP3.LUT P0, PT, PT, PT, PT, 0x8, 0x80 ;  /* 0x000000000080781c */ /* 0x000fda0003f0e170 */
.L_x_9:
[C---:B------:R-:W-:Y:S01]  /*0280*/  IADD3 R8, PT, PT, R0.reuse, -0x4, RZ ;  /* 0xfffffffc00087810 */ /* 0x040fe20007ffe0ff */
[C---:B------:R-:W-:Y:S01]  /*0290*/  VIADD R9, R0.reuse, 0xfffffffb ;  /* 0xfffffffb00097836 */ /* 0x040fe20000000000 */
[C---:B------:R-:W-:Y:S02]  /*02a0*/  IADD3 R10, PT, PT, R0.reuse, -0x7, RZ ;  /* 0xfffffff9000a7810 */ /* 0x040fe40007ffe0ff */
[----:B------:R-:W-:Y:S01]  /*02b0*/  IADD3 R12, PT, PT, R0, -0x12, RZ ;  /* 0xffffffee000c7810 */ /* 0x000fe20007ffe0ff */
[----:B------:R-:W-:Y:S01]  /*02c0*/  IMAD R8, R8, R3, RZ ;  /* 0x0000000308087224 */ /* 0x000fe200078e02ff */
[----:B------:R-:W-:-:S03]  /*02d0*/  IADD3 R3, PT, PT, R0, -0x6, RZ ;  /* 0xfffffffa00037810 */ /* 0x000fc60007ffe0ff */
[----:B------:R-:W-:-:S04]  /*02e0*/  IMAD R8, R8, R9, RZ ;  /* 0x0000000908087224 */ /* 0x000fc800078e02ff */
[----:B------:R-:W-:Y:S02]  /*02f0*/  IMAD R3, R8, R3, RZ ;  /* 0x0000000308037224 */ /* 0x000fe400078e02ff */
[C---:B------:R-:W-:Y:S02]  /*0300*/  VIADD R8, R0.reuse, 0xfffffff8 ;  /* 0xfffffff800087836 */ /* 0x040fe40000000000 */
[----:B------:R-:W-:Y:S01]  /*0310*/  IMAD R3, R3, R10, RZ ;  /* 0x0000000a03037224 */ /* 0x000fe200078e02ff */
[----:B------:R-:W-:-:S03]  /*0320*/  IADD3 R10, PT, PT, R0, -0x9, RZ ;  /* 0xfffffff7000a7810 */ /* 0x000fc60007ffe0ff */
[----:B------:R-:W-:Y:S01]  /*0330*/  IMAD R3, R3, R8, RZ ;  /* 0x0000000803037224 */ /* 0x000fe200078e02ff */
[----:B------:R-:W-:-:S03]  /*0340*/  IADD3 R8, PT, PT, R0, -0xa, RZ ;  /* 0xfffffff600087810 */ /* 0x000fc60007ffe0ff */
        /* <DEDUP_REMOVED lines=12> */
[----:B------:R-:W-:Y:S01]  /*0410*/  IMAD R3, R3, R10, RZ ;  /* 0x0000000a03037224 */ /* 0x000fe200078e02ff */
[----:B------:R-:W-:Y:S01]  /*0420*/  ISETP.GT.AND P1, PT, R8, 0x10, PT ;  /* 0x000000100800780c */ /* 0x000fe20003f24270 */
[----:B------:R-:W-:Y:S02]  /*0430*/  VIADD R10, R0, 0xffffffef ;  /* 0xffffffef000a7836 */ /* 0x000fe40000000000 */
[----:B------:R-:W-:-:S04]  /*0440*/  IMAD R3, R3, R8, RZ ;  /* 0x0000000803037224 */ /* 0x000fc800078e02ff */
[----:B------:R-:W-:Y:S01]  /*0450*/  IMAD R3, R3, R10, RZ ;  /* 0x0000000a03037224 */ /* 0x000fe200078e02ff */
[----:B------:R-:W-:Y:S01]  /*0460*/  IADD3 R10, PT, PT, R0, -0x13, RZ ;  /* 0xffffffed000a7810 */ /* 0x000fe20007ffe0ff */
[----:B------:R-:W-:Y:S02]  /*0470*/  IMAD.MOV.U32 R0, RZ, RZ, R8 ;  /* 0x000000ffff007224 */ /* 0x000fe400078e0008 */
[----:B------:R-:W-:-:S04]  /*0480*/  IMAD R3, R3, R12, RZ ;  /* 0x0000000c03037224 */ /* 0x000fc800078e02ff */
[----:B------:R-:W-:Y:S01]  /*0490*/  IMAD R3, R3, R10, RZ ;  /* 0x0000000a03037224 */ /* 0x000fe200078e02ff */
[----:B------:R-:W-:Y:S06]  /*04a0*/  @P1 BRA `(.L_x_9) ;  /* 0xfffffffc00741947 */ /* 0x000fec000383ffff */
.L_x_8:
[----:B------:R-:W-:Y:S05]  /*04b0*/  BSYNC.RECONVERGENT B2 ;  /* 0x0000000000027941 */ /* 0x000fea0003800200 */
.L_x_7:
[----:B------:R-:W-:Y:S01]  /*04c0*/  IADD3 R10, PT, PT, R0, -0x4, RZ ;  /* 0xfffffffc000a7810 */ /* 0x000fe20007ffe0ff */
[----:B------:R-:W-:Y:S03]  /*04d0*/  BSSY.RECONVERGENT B2, `(.L_x_10) ;  /* 0x0000014000027945 */ /* 0x000fe60003800200 */
[----:B------:R-:W-:-:S13]  /*04e0*/  ISETP.GT.AND P1, PT, R10, 0x4, PT ;  /* 0x000000040a00780c */ /* 0x000fda0003f24270 */
[----:B------:R-:W-:Y:S05]  /*04f0*/  @!P1 BRA `(.L_x_11) ;  /* 0x0000000000449947 */ /* 0x000fea0003800000 */
[C---:B------:R-:W-:Y:S01]  /*0500*/  IADD3 R8, PT, PT, R0.reuse, -0x5, RZ ;  /* 0xfffffffb00087810 */ /* 0x040fe20007ffe0ff */
[----:B------:R-:W-:Y:S01]  /*0510*/  IMAD R3, R3, R10, RZ ;  /* 0x0000000a03037224 */ /* 0x000fe200078e02ff */
[C---:B------:R-:W-:Y:S01]  /*0520*/  IADD3 R12, PT, PT, R0.reuse, -0xa, RZ ;  /* 0xfffffff6000c7810 */ /* 0x040fe20007ffe0ff */
[C---:B------:R-:W-:Y:S01]  /*0530*/  VIADD R10, R0.reuse, 0xfffffffa ;  /* 0xfffffffa000a7836 */ /* 0x040fe20000000000 */
[----:B------:R-:W-:Y:S01]  /*0540*/  PLOP3.LUT P0, PT, PT, PT, PT, 0x8, 0x80 ;  /* 0x000000000080781c */ /* 0x000fe20003f0e170 */
[----:B------:R-:W-:Y:S01]  /*0550*/  IMAD R3, R3, R8, RZ ;  /* 0x0000000803037224 */ /* 0x000fe200078e02ff */
[----:B------:R-:W-:-:S03]  /*0560*/  IADD3 R8, PT, PT, R0, -0x7, RZ ;  /* 0xfffffff900087810 */ /* 0x000fc60007ffe0ff */
[----:B------:R-:W-:Y:S01]  /*0570*/  IMAD R3, R3, R10, RZ ;  /* 0x0000000a03037224 */ /* 0x000fe200078e02ff */
[----:B------:R-:W-:-:S03]  /*0580*/  IADD3 R10, PT, PT, R0, -0x8, RZ ;  /* 0xfffffff8000a7810 */ /* 0x000fc60007ffe0ff */
[----:B------:R-:W-:Y:S02]  /*0590*/  IMAD R3, R3, R8, RZ ;  /* 0x0000000803037224 */ /* 0x000fe400078e02ff */
[----:B------:R-:W-:Y:S02]  /*05a0*/  VIADD R8, R0, 0xfffffff7 ;  /* 0xfffffff700087836 */ /* 0x000fe40000000000 */
[----:B------:R-:W-:-:S04]  /*05b0*/  IMAD R3, R3, R10, RZ ;  /* 0x0000000a03037224 */ /* 0x000fc800078e02ff */
[----:B------:R-:W-:Y:S01]  /*05c0*/  IMAD R3, R3, R8, RZ ;  /* 0x0000000803037224 */ /* 0x000fe200078e02ff */
[----:B------:R-:W-:Y:S01]  /*05d0*/  IADD3 R8, PT, PT, R0, -0xb, RZ ;  /* 0xfffffff500087810 */ /* 0x000fe20007ffe0ff */
[----:B------:R-:W-:Y:S02]  /*05e0*/  IMAD.MOV.U32 R0, RZ, RZ, R10 ;  /* 0x000000ffff007224 */ /* 0x000fe400078e000a */
[----:B------:R-:W-:-:S04]  /*05f0*/  IMAD R3, R3, R12, RZ ;  /* 0x0000000c03037224 */ /* 0x000fc800078e02ff */
[----:B------:R-:W-:-:S07]  /*0600*/  IMAD R3, R3, R8, RZ ;  /* 0x0000000803037224 */ /* 0x000fce00078e02ff */
.L_x_11:
[----:B------:R-:W-:Y:S05]  /*0610*/  BSYNC.RECONVERGENT B2 ;  /* 0x0000000000027941 */ /* 0x000fea0003800200 */
.L_x_10:
[----:B------:R-:W-:-:S13]  /*0620*/  ISETP.GT.OR P0, PT, R0, 0x4, P0 ;  /* 0x000000040000780c */ /* 0x000fda0000704670 */
[C---:B------:R-:W-:Y:S01]  /*0630*/  @P0 IADD3 R8, PT, PT, R0.reuse, -0x4, RZ ;  /* 0xfffffffc00080810 */ /* 0x040fe20007ffe0ff */
[C---:B------:R-:W-:Y:S01]  /*0640*/  @P0 VIADD R11, R0.reuse, 0xfffffffa ;  /* 0xfffffffa000b0836 */ /* 0x040fe20000000000 */
[----:B------:R-:W-:-:S03]  /*0650*/  @P0 IADD3 R9, PT, PT, R0, -0x5, RZ ;  /* 0xfffffffb00090810 */ /* 0x000fc60007ffe0ff */
[----:B------:R-:W-:-:S04]  /*0660*/  @P0 IMAD R8, R3, R8, RZ ;  /* 0x0000000803080224 */ /* 0x000fc800078e02ff */
[----:B------:R-:W-:Y:S01]  /*0670*/  @P0 IMAD R8, R8, R9, RZ ;  /* 0x0000000908080224 */ /* 0x000fe200078e02ff */
[----:B------:R-:W-:-:S03]  /*0680*/  @P0 IADD3 R9, PT, PT, R0, -0x7, RZ ;  /* 0xfffffff900090810 */ /* 0x000fc60007ffe0ff */
[----:B------:R-:W-:-:S04]  /*0690*/  @P0 IMAD R8, R8, R11, RZ ;  /* 0x0000000b08080224 */ /* 0x000fc800078e02ff */
[----:B------:R-:W-:-:S07]  /*06a0*/  @P0 IMAD R3, R8, R9, RZ ;  /* 0x0000000908030224 */ /* 0x000fce00078e02ff */
.L_x_6:
[----:B------:R-:W-:Y:S05]  /*06b0*/  BSYNC.RECONVERGENT B1 ;  /* 0x0000000000017941 */ /* 0x000fea0003800200 */
.L_x_5:
[----:B------:R1:W-:Y:S02]  /*06c0*/  STG.E desc[UR4][R4.64], R3 ;  /* 0x0000000304007986 */ /* 0x0003e4000c101904 */
.L_x_1:
[----:B------:R-:W-:Y:S05]  /*06d0*/  BSYNC.RECONVERGENT B0 ;  /* 0x0000000000007941 */ /* 0x000fea0003800200 */
.L_x_0:
[----:B------:R-:W-:Y:S01]  /*06e0*/  MOV R0, 0x0 ;  /* 0x0000000000007802 */ /* 0x000fe20000000f00 */
[----:B------:R2:W-:Y:S01]  /*06f0*/  STL.64 [R1], R2 ;  /* 0x0000000201007387 */ /* 0x0005e20000100a00 */
[----:B------:R-:W0:Y:S02]  /*0700*/  LDCU.64 UR4, c[0x4][0x8] ;  /* 0x01000100ff0477ac */ /* 0x000e240008000a00 */
[----:B------:R2:W3:Y:S01]  /*0710*/  LDC.64 R8, c[0x4][R0] ;  /* 0x0100000000087b82 */ /* 0x0004e20000000a00 */
[----:B01----:R-:W-:Y:S02]  /*0720*/  MOV R4, UR4 ;  /* 0x0000000400047c02 */ /* 0x003fe40008000f00 */
[----:B--2---:R-:W-:-:S07]  /*0730*/  MOV R5, UR5 ;  /* 0x0000000500057c02 */ /* 0x004fce0008000f00 */
[----:B------:R-:W-:-:S07]  /*0740*/  LEPC R20, `(.L_x_12) ;  /* 0x000000001014794e */ /* 0x000fce0000000000 */
[----:B---3--:R-:W-:Y:S05]  /*0750*/  CALL.ABS.NOINC R8 ;  /* 0x0000000008007343 */ /* 0x008fea0003c00000 */
.L_x_12:
[----:B------:R-:W-:Y:S05]  /*0760*/  EXIT ;  /* 0x000000000000794d */ /* 0x000fea0003800000 */
.L_x_13:
[----:B------:R-:W-:-:S00]  /*0770*/  BRA `(.L_x_13) ;  /* 0xfffffffc00fc7947 */ /* 0x000fc0000383ffff */
[----:B------:R-:W-:-:S00]  /*0780*/  NOP ;  /* 0x0000000000007918 */ /* 0x000fc00000000000 */
[----:B------:R-:W-:-:S00]  /*0790*/  NOP ;  /* 0x0000000000007918 */ /* 0x000fc00000000000 */
[----:B------:R-:W-:-:S00]  /*07a0*/  NOP ;  /* 0x0000000000007918 */ /* 0x000fc00000000000 */
[----:B------:R-:W-:-:S00]  /*07b0*/  NOP ;  /* 0x0000000000007918 */ /* 0x000fc00000000000 */
[----:B------:R-:W-:-:S00]  /*07c0*/  NOP ;  /* 0x0000000000007918 */ /* 0x000fc00000000000 */
[----:B------:R-:W-:-:S00]  /*07d0*/  NOP ;  /* 0x0000000000007918 */ /* 0x000fc00000000000 */
[----:B------:R-:W-:-:S00]  /*07e0*/  NOP ;  /* 0x0000000000007918 */ /* 0x000fc00000000000 */
[----:B------:R-:W-:-:S00]  /*07f0*/  NOP ;  /* 0x0000000000007918 */ /* 0x000fc00000000000 */
.L_x_14:


//--------------------- .nv.global.init           --------------------------
	.section	.nv.global.init,"aw",@progbits
.nv.global.init:
	.type		$str,@object
	.size		$str,(.L_0 - $str)
$str:
        /*0000*/ 	.byte	0x25, 0x64, 0x21, 0x3d, 0x25, 0x64, 0x0a, 0x00
.L_0:


//--------------------- .nv.shared.reserved.0     --------------------------
	.section	.nv.shared.reserved.0,"aw",@nobits
	.weak		__nv_reservedSMEM_offset_0_alias
	.size		__nv_reservedSMEM_offset_0_alias, 0, 64
	.other		__nv_reservedSMEM_offset_0_alias,@"STO_CUDA_RESERVED_SHARED STV_DEFAULT"
__nv_reservedSMEM_offset_0_alias:
	.zero		0
	.zero		64


//--------------------- .nv.constant0._Z9factorialPii --------------------------
	.section	.nv.constant0._Z9factorialPii,"a",@progbits
	.sectionflags	@""
	.align	4
.nv.constant0._Z9factorialPii:
	.zero		908


//--------------------- SYMBOLS --------------------------

	.type		.nv.reservedSmem.offset0,@object
	.size		.nv.reservedSmem.offset0,0x4
	.type		vprintf,@function
